	.target	sm_86

	.elftype	@"ET_EXEC"


//--------------------- .note.nv.tkinfo           --------------------------
	.section	.note.nv.tkinfo,"",@"SHT_NOTE"
	.sectionflags	@"SHF_NOTE_NV_TKINFO"
	.tkinfo
        /*0018*/ 	.word	0x00000002
        /*0030*/ 	.string	""
        /*0030*/ 	.string	"ptxas"
        /*0030*/ 	.string	"Cuda compilation tools, release 13.1, V13.1.80"
        /*0030*/ 	.string	"Build cuda_13.1.r13.1/compiler.36836380_0"
        /*0030*/ 	.string	"-v  -arch sm_86 "



//--------------------- .note.nv.cuinfo           --------------------------
	.section	.note.nv.cuinfo,"",@"SHT_NOTE"
	.sectionflags	@"SHF_NOTE_NV_CUINFO"
        /*0018*/ 	.short	0x0002
        /*001a*/ 	.short	0x0050
        /*001c*/ 	.short	0x0083
	.zero		2


//--------------------- .nv.info                  --------------------------
	.section	.nv.info,"",@"SHT_CUDA_INFO"
	.align	4


	//----- nvinfo : EIATTR_REGCOUNT
	.align		4
        /*0000*/ 	.byte	0x04, 0x2f
        /*0002*/ 	.short	(.L_1 - .L_0)
	.align		4
.L_0:
        /*0004*/ 	.word	index@(gemm_mma_kernel)
        /*0008*/ 	.word	0x00000006


	//----- nvinfo : EIATTR_FRAME_SIZE
	.align		4
.L_1:
        /*000c*/ 	.byte	0x04, 0x11
        /*000e*/ 	.short	(.L_3 - .L_2)
	.align		4
.L_2:
        /*0010*/ 	.word	index@(gemm_mma_kernel)
        /*0014*/ 	.word	0x00000000


	//----- nvinfo : EIATTR_MIN_STACK_SIZE
	.align		4
.L_3:
        /*0018*/ 	.byte	0x04, 0x12
        /*001a*/ 	.short	(.L_5 - .L_4)
	.align		4
.L_4:
        /*001c*/ 	.word	index@(gemm_mma_kernel)
        /*0020*/ 	.word	0x00000000
.L_5:


//--------------------- .nv.info.gemm_mma_kernel  --------------------------
	.section	.nv.info.gemm_mma_kernel,"",@"SHT_CUDA_INFO"
	.sectionflags	@""
	.align	4


	//----- nvinfo : EIATTR_CUDA_API_VERSION
	.align		4
        /*0000*/ 	.byte	0x04, 0x37
        /*0002*/ 	.short	(.L_7 - .L_6)
.L_6:
        /*0004*/ 	.word	0x00000083


	//----- nvinfo : EIATTR_SW2861232_WAR
	.align		4
.L_7:
        /*0008*/ 	.byte	0x01, 0x35
	.zero		2


	//----- nvinfo : EIATTR_PARAM_CBANK
	.align		4
        /*000c*/ 	.byte	0x04, 0x0a
        /*000e*/ 	.short	(.L_9 - .L_8)
	.align		4
.L_8:
        /*0010*/ 	.word	index@(.nv.constant0.gemm_mma_kernel)
        /*0014*/ 	.short	0x0160
        /*0016*/ 	.short	0x0024


	//----- nvinfo : EIATTR_CBANK_PARAM_SIZE
	.align		4
.L_9:
        /*0018*/ 	.byte	0x03, 0x19
        /*001a*/ 	.short	0x0024


	//----- nvinfo : EIATTR_KPARAM_INFO
	.align		4
        /*001c*/ 	.byte	0x04, 0x17
        /*001e*/ 	.short	(.L_11 - .L_10)
.L_10:
        /*0020*/ 	.word	0x00000000
        /*0024*/ 	.short	0x0005
        /*0026*/ 	.short	0x0020
        /*0028*/ 	.byte	0x00, 0xf0, 0x11, 0x00


	//----- nvinfo : EIATTR_KPARAM_INFO
	.align		4
.L_11:
        /*002c*/ 	.byte	0x04, 0x17
        /*002e*/ 	.short	(.L_13 - .L_12)
.L_12:
        /*0030*/ 	.word	0x00000000
        /*0034*/ 	.short	0x0004
        /*0036*/ 	.short	0x001c
        /*0038*/ 	.byte	0x00, 0xf0, 0x11, 0x00


	//----- nvinfo : EIATTR_KPARAM_INFO
	.align		4
.L_13:
        /*003c*/ 	.byte	0x04, 0x17
        /*003e*/ 	.short	(.L_15 - .L_14)
.L_14:
        /*0040*/ 	.word	0x00000000
        /*0044*/ 	.short	0x0003
        /*0046*/ 	.short	0x0018
        /*0048*/ 	.byte	0x00, 0xf0, 0x11, 0x00


	//----- nvinfo : EIATTR_KPARAM_INFO
	.align		4
.L_15:
        /*004c*/ 	.byte	0x04, 0x17
        /*004e*/ 	.short	(.L_17 - .L_16)
.L_16:
        /*0050*/ 	.word	0x00000000
        /*0054*/ 	.short	0x0002
        /*0056*/ 	.short	0x0010
        /*0058*/ 	.byte	0x00, 0xf0, 0x21, 0x00


	//----- nvinfo : EIATTR_KPARAM_INFO
	.align		4
.L_17:
        /*005c*/ 	.byte	0x04, 0x17
        /*005e*/ 	.short	(.L_19 - .L_18)
.L_18:
        /*0060*/ 	.word	0x00000000
        /*0064*/ 	.short	0x0001
        /*0066*/ 	.short	0x0008
        /*0068*/ 	.byte	0x00, 0xf0, 0x21, 0x00


	//----- nvinfo : EIATTR_KPARAM_INFO
	.align		4
.L_19:
        /*006c*/ 	.byte	0x04, 0x17
        /*006e*/ 	.short	(.L_21 - .L_20)
.L_20:
        /*0070*/ 	.word	0x00000000
        /*0074*/ 	.short	0x0000
        /*0076*/ 	.short	0x0000
        /*0078*/ 	.byte	0x00, 0xf0, 0x21, 0x00


	//----- nvinfo : EIATTR_WMMA_USED
	.align		4
.L_21:
        /*007c*/ 	.byte	0x01, 0x2b
	.zero		2


	//----- nvinfo : EIATTR_MAXREG_COUNT
	.align		4
        /*0080*/ 	.byte	0x03, 0x1b
        /*0082*/ 	.short	0x00ff


	//----- nvinfo : EIATTR_MERCURY_ISA_VERSION
	.align		4
        /*0084*/ 	.byte	0x03, 0x5f
        /*0086*/ 	.short	0x0000


	//----- nvinfo : EIATTR_EXIT_INSTR_OFFSETS
	.align		4
        /*0088*/ 	.byte	0x04, 0x1c
        /*008a*/ 	.short	(.L_23 - .L_22)


	//   ....[0]....
.L_22:
        /*008c*/ 	.word	0x00000070


	//   ....[1]....
        /*0090*/ 	.word	0x000000d0


	//----- nvinfo : EIATTR_MAX_THREADS
	.align		4
.L_23:
        /*0094*/ 	.byte	0x04, 0x05
        /*0096*/ 	.short	(.L_25 - .L_24)
.L_24:
        /*0098*/ 	.word	0x00000020
        /*009c*/ 	.word	0x00000001
        /*00a0*/ 	.word	0x00000001
.L_25:


//--------------------- .nv.callgraph             --------------------------
	.section	.nv.callgraph,"",@"SHT_CUDA_CALLGRAPH"
	.align	4
	.sectionentsize	8
	.align		4
        /*0000*/ 	.word	0x00000000
	.align		4
        /*0004*/ 	.word	0xffffffff
	.align		4
        /*0008*/ 	.word	0x00000000
	.align		4
        /*000c*/ 	.word	0xfffffffe
	.align		4
        /*0010*/ 	.word	0x00000000
	.align		4
        /*0014*/ 	.word	0xfffffffd
	.align		4
        /*0018*/ 	.word	0x00000000
	.align		4
        /*001c*/ 	.word	0xfffffffc


//--------------------- .nv.rel.action            --------------------------
	.section	.nv.rel.action,"",@"SHT_CUDA_RELOCINFO"
	.align	8
	.sectionentsize	8
        /*0000*/ 	.byte	0x73, 0x00, 0x00, 0x00, 0x00, 0x00, 0x00, 0x00, 0x00, 0x00, 0x00, 0x11, 0x25, 0x00, 0x05, 0x36


//--------------------- .nv.constant0.gemm_mma_kernel --------------------------
	.section	.nv.constant0.gemm_mma_kernel,"a",@progbits
	.sectionflags	@""
	.align	4
.nv.constant0.gemm_mma_kernel:
	.zero		388


//--------------------- .text.gemm_mma_kernel     --------------------------
	.section	.text.gemm_mma_kernel,"ax",@progbits
	.sectioninfo	@"SHI_REGISTERS=6"
	.align	128
        .global         gemm_mma_kernel
        .type           gemm_mma_kernel,@function
        .size           gemm_mma_kernel,(.L_x_1 - gemm_mma_kernel)
        .other          gemm_mma_kernel,@"STO_CUDA_ENTRY STV_DEFAULT"
gemm_mma_kernel:
.text.gemm_mma_kernel:
[----:B------:R-:W-:Y:S02]  /*0000*/  MOV R1, c[0x0][0x28] ;  /* 0x00000a0000017a02 */ /* 0x000fe40000000f00 */
[----:B------:R-:W0:Y:S01]  /*0010*/  S2R R2, SR_CTAID.X ;  /* 0x0000000000027919 */ /* 0x000e220000002500 */
[----:B------:R-:W-:Y:S02]  /*0020*/  ULDC.64 UR4, c[0x0][0x178] ;  /* 0x00005e0000047ab9 */ /* 0x000fe40000000a00 */
[----:B------:R-:W-:Y:S01]  /*0030*/  UIMAD UR4, UR5, UR4, URZ ;  /* 0x00000004050472a4 */ /* 0x000fe2000f8e023f */
[----:B------:R-:W0:Y:S02]  /*0040*/  S2R R3, SR_TID.X ;  /* 0x0000000000037919 */ /* 0x000e240000002100 */
[----:B0-----:R-:W-:-:S05]  /*0050*/  IMAD R2, R2, c[0x0][0x0], R3 ;  /* 0x0000000002027a24 */ /* 0x001fca00078e0203 */
[----:B------:R-:W-:-:S13]  /*0060*/  ISETP.GE.AND P0, PT, R2, UR4, PT ;  /* 0x0000000402007c0c */ /* 0x000fda000bf06270 */
[----:B------:R-:W-:Y:S05]  /*0070*/  @P0 EXIT ;  /* 0x000000000000094d */ /* 0x000fea0003800000 */
[----:B------:R-:W-:Y:S01]  /*0080*/  MOV R3, 0x2 ;  /* 0x0000000200037802 */ /* 0x000fe20000000f00 */
[----:B------:R-:W-:Y:S01]  /*0090*/  ULDC.64 UR4, c[0x0][0x118] ;  /* 0x0000460000047ab9 */ /* 0x000fe20000000a00 */
[----:B------:R-:W-:-:S03]  /*00a0*/  MOV R0, 0x3c00 ;  /* 0x00003c0000007802 */ /* 0x000fc60000000f00 */
[----:B------:R-:W-:-:S05]  /*00b0*/  IMAD.WIDE R2, R2, R3, c[0x0][0x170] ;  /* 0x00005c0002027625 */ /* 0x000fca00078e0203 */
[----:B------:R-:W-:Y:S01]  /*00c0*/  STG.E.U16 [R2.64], R0 ;  /* 0x0000000002007986 */ /* 0x000fe2000c101504 */
[----:B------:R-:W-:Y:S05]  /*00d0*/  EXIT ;  /* 0x000000000000794d */ /* 0x000fea0003800000 */
.L_x_0:
[----:B------:R-:W-:-:S00]  /*00e0*/  BRA `(.L_x_0) ;  /* 0xfffffff000007947 */ /* 0x000fc0000383ffff */
[----:B------:R-:W-:-:S00]  /*00f0*/  NOP ;  /* 0x0000000000007918 */ /* 0x000fc00000000000 */
        /* <DEDUP_REMOVED lines=8> */
.L_x_1:
